	.headerflags	@"EF_CUDA_TEXMODE_UNIFIED EF_CUDA_64BIT_ADDRESS EF_CUDA_ACCELERATORS EF_CUDA_SM90 EF_CUDA_VIRTUAL_SM(EF_CUDA_SM90)"
	.elftype	@"ET_EXEC"


//--------------------- .nv.info                  --------------------------
	.section	.nv.info,"",@"SHT_CUDA_INFO"
	.align	4


	//----- nvinfo : EIATTR_REGCOUNT
	.align		4
        /*0000*/ 	.byte	0x04, 0x2f
        /*0002*/ 	.short	(.L_1 - .L_0)
	.align		4
.L_0:
        /*0004*/ 	.word	index@(triton_poi_fused_exp_lift_fresh_log_mul_pow_sub_sum_1)
        /*0008*/ 	.word	0x00000015


	//----- nvinfo : EIATTR_MIN_STACK_SIZE
	.align		4
.L_1:
        /*000c*/ 	.byte	0x04, 0x12
        /*000e*/ 	.short	(.L_3 - .L_2)
	.align		4
.L_2:
        /*0010*/ 	.word	index@(triton_poi_fused_exp_lift_fresh_log_mul_pow_sub_sum_1)
        /*0014*/ 	.word	0x00000000


	//----- nvinfo : EIATTR_FRAME_SIZE
	.align		4
.L_3:
        /*0018*/ 	.byte	0x04, 0x11
        /*001a*/ 	.short	(.L_5 - .L_4)
	.align		4
.L_4:
        /*001c*/ 	.word	index@(triton_poi_fused_exp_lift_fresh_log_mul_pow_sub_sum_1)
        /*0020*/ 	.word	0x00000000


	//----- nvinfo : EIATTR_MIN_STACK_SIZE
	.align		4
.L_5:
        /*0024*/ 	.byte	0x04, 0x12
        /*0026*/ 	.short	(.L_7 - .L_6)
	.align		4
.L_6:
        /*0028*/ 	.word	index@(triton_poi_fused_exp_lift_fresh_log_mul_pow_sub_sum_1)
        /*002c*/ 	.word	0x00000000
.L_7:


//--------------------- .nv.info.triton_poi_fused_exp_lift_fresh_log_mul_pow_sub_sum_1 --------------------------
	.section	.nv.info.triton_poi_fused_exp_lift_fresh_log_mul_pow_sub_sum_1,"",@"SHT_CUDA_INFO"
	.sectionflags	@""
	.align	4


	//----- nvinfo : EIATTR_CUDA_API_VERSION
	.align		4
        /*0000*/ 	.byte	0x04, 0x37
        /*0002*/ 	.short	(.L_9 - .L_8)
.L_8:
        /*0004*/ 	.word	0x0000007c


	//----- nvinfo : EIATTR_KPARAM_INFO
	.align		4
.L_9:
        /*0008*/ 	.byte	0x04, 0x17
        /*000a*/ 	.short	(.L_11 - .L_10)
.L_10:
        /*000c*/ 	.word	0x00000000
        /*0010*/ 	.short	0x0005
        /*0012*/ 	.short	0x0028
        /*0014*/ 	.byte	0x00, 0xf4, 0x21, 0x00


	//----- nvinfo : EIATTR_KPARAM_INFO
	.align		4
.L_11:
        /*0018*/ 	.byte	0x04, 0x17
        /*001a*/ 	.short	(.L_13 - .L_12)
.L_12:
        /*001c*/ 	.word	0x00000000
        /*0020*/ 	.short	0x0004
        /*0022*/ 	.short	0x0020
        /*0024*/ 	.byte	0x00, 0xf4, 0x21, 0x00


	//----- nvinfo : EIATTR_KPARAM_INFO
	.align		4
.L_13:
        /*0028*/ 	.byte	0x04, 0x17
        /*002a*/ 	.short	(.L_15 - .L_14)
.L_14:
        /*002c*/ 	.word	0x00000000
        /*0030*/ 	.short	0x0003
        /*0032*/ 	.short	0x0018
        /*0034*/ 	.byte	0x00, 0xf4, 0x21, 0x00


	//----- nvinfo : EIATTR_KPARAM_INFO
	.align		4
.L_15:
        /*0038*/ 	.byte	0x04, 0x17
        /*003a*/ 	.short	(.L_17 - .L_16)
.L_16:
        /*003c*/ 	.word	0x00000000
        /*0040*/ 	.short	0x0002
        /*0042*/ 	.short	0x0010
        /*0044*/ 	.byte	0x00, 0xf4, 0x21, 0x00


	//----- nvinfo : EIATTR_KPARAM_INFO
	.align		4
.L_17:
        /*0048*/ 	.byte	0x04, 0x17
        /*004a*/ 	.short	(.L_19 - .L_18)
.L_18:
        /*004c*/ 	.word	0x00000000
        /*0050*/ 	.short	0x0001
        /*0052*/ 	.short	0x0008
        /*0054*/ 	.byte	0x00, 0xf0, 0x21, 0x00


	//----- nvinfo : EIATTR_KPARAM_INFO
	.align		4
.L_19:
        /*0058*/ 	.byte	0x04, 0x17
        /*005a*/ 	.short	(.L_21 - .L_20)
.L_20:
        /*005c*/ 	.word	0x00000000
        /*0060*/ 	.short	0x0000
        /*0062*/ 	.short	0x0000
        /*0064*/ 	.byte	0x00, 0xf0, 0x21, 0x00


	//----- nvinfo : EIATTR_SPARSE_MMA_MASK
	.align		4
.L_21:
        /*0068*/ 	.byte	0x03, 0x50
        /*006a*/ 	.short	0x0000


	//----- nvinfo : EIATTR_MAXREG_COUNT
	.align		4
        /*006c*/ 	.byte	0x03, 0x1b
        /*006e*/ 	.short	0x00ff


	//----- nvinfo : EIATTR_EXIT_INSTR_OFFSETS
	.align		4
        /*0070*/ 	.byte	0x04, 0x1c
        /*0072*/ 	.short	(.L_23 - .L_22)


	//   ....[0]....
.L_22:
        /*0074*/ 	.word	0x00000340


	//   ....[1]....
        /*0078*/ 	.word	0x00000410


	//----- nvinfo : EIATTR_REQNTID
	.align		4
.L_23:
        /*007c*/ 	.byte	0x04, 0x10
        /*007e*/ 	.short	(.L_25 - .L_24)
.L_24:
        /*0080*/ 	.word	0x00000020
        /*0084*/ 	.word	0x00000001
        /*0088*/ 	.word	0x00000001


	//----- nvinfo : EIATTR_CBANK_PARAM_SIZE
	.align		4
.L_25:
        /*008c*/ 	.byte	0x03, 0x19
        /*008e*/ 	.short	0x0030


	//----- nvinfo : EIATTR_PARAM_CBANK
	.align		4
        /*0090*/ 	.byte	0x04, 0x0a
        /*0092*/ 	.short	(.L_27 - .L_26)
	.align		4
.L_26:
        /*0094*/ 	.word	index@(.nv.constant0.triton_poi_fused_exp_lift_fresh_log_mul_pow_sub_sum_1)
        /*0098*/ 	.short	0x0210
        /*009a*/ 	.short	0x0030


	//----- nvinfo : EIATTR_SW_WAR
	.align		4
.L_27:
        /*009c*/ 	.byte	0x04, 0x36
        /*009e*/ 	.short	(.L_29 - .L_28)
.L_28:
        /*00a0*/ 	.word	0x00000008
.L_29:


//--------------------- .nv.callgraph             --------------------------
	.section	.nv.callgraph,"",@"SHT_CUDA_CALLGRAPH"
	.align	4
	.sectionentsize	8
	.align		4
        /*0000*/ 	.word	0x00000000
	.align		4
        /*0004*/ 	.word	0xffffffff
	.align		4
        /*0008*/ 	.word	0x00000000
	.align		4
        /*000c*/ 	.word	0xfffffffe
	.align		4
        /*0010*/ 	.word	0x00000000
	.align		4
        /*0014*/ 	.word	0xfffffffd
	.align		4
        /*0018*/ 	.word	0x00000000
	.align		4
        /*001c*/ 	.word	0xfffffffc


//--------------------- .text.triton_poi_fused_exp_lift_fresh_log_mul_pow_sub_sum_1 --------------------------
	.section	.text.triton_poi_fused_exp_lift_fresh_log_mul_pow_sub_sum_1,"ax",@progbits
	.align	128
        .global         triton_poi_fused_exp_lift_fresh_log_mul_pow_sub_sum_1
        .type           triton_poi_fused_exp_lift_fresh_log_mul_pow_sub_sum_1,@function
        .size           triton_poi_fused_exp_lift_fresh_log_mul_pow_sub_sum_1,(.L_x_1 - triton_poi_fused_exp_lift_fresh_log_mul_pow_sub_sum_1)
        .other          triton_poi_fused_exp_lift_fresh_log_mul_pow_sub_sum_1,@"STO_CUDA_ENTRY STV_DEFAULT"
triton_poi_fused_exp_lift_fresh_log_mul_pow_sub_sum_1:
.text.triton_poi_fused_exp_lift_fresh_log_mul_pow_sub_sum_1:
[----:B------:R-:W0:Y:S08]  /*0000*/  LDC R1, c[0x0][0x28] ;  /* 0x00000a00ff017b82 */ /* 0x000e300000000800 */
[----:B------:R-:W1:Y:S01]  /*0010*/  LDC.64 R4, c[0x0][0x228] ;  /* 0x00008a00ff047b82 */ /* 0x000e620000000a00 */
[----:B------:R-:W-:Y:S01]  /*0020*/  ULDC.64 UR4, c[0x0][0x208] ;  /* 0x0000820000047ab9 */ /* 0x000fe20000000a00 */
[----:B------:R-:W-:Y:S01]  /*0030*/  ULDC.64 UR6, c[0x0][0x210] ;  /* 0x0000840000067ab9 */ /* 0x000fe20000000a00 */
[----:B-1----:R-:W2:Y:S04]  /*0040*/  LDG.E R10, desc[UR4][R4.64+0x4] ;  /* 0x00000404040a7981 */ /* 0x002ea8000c1e1900 */
[----:B------:R-:W3:Y:S04]  /*0050*/  LDG.E R8, desc[UR4][R4.64] ;  /* 0x0000000404087981 */ /* 0x000ee8000c1e1900 */
[----:B------:R-:W4:Y:S04]  /*0060*/  LDG.E R12, desc[UR4][R4.64+0x8] ;  /* 0x00000804040c7981 */ /* 0x000f28000c1e1900 */
[----:B------:R1:W4:Y:S01]  /*0070*/  LDG.E R14, desc[UR4][R4.64+0xc] ;  /* 0x00000c04040e7981 */ /* 0x000322000c1e1900 */
[----:B------:R-:W5:Y:S08]  /*0080*/  LDC.64 R2, c[0x0][0x220] ;  /* 0x00008800ff027b82 */ /* 0x000f700000000a00 */
[----:B------:R-:W1:Y:S01]  /*0090*/  LDC.64 R6, c[0x0][0x230] ;  /* 0x00008c00ff067b82 */ /* 0x000e620000000a00 */
[----:B0----5:R-:W4:Y:S04]  /*00a0*/  LDG.E R9, desc[UR4][R2.64+0x4] ;  /* 0x0000040402097981 */ /* 0x021f28000c1e1900 */
[----:B------:R-:W4:Y:S04]  /*00b0*/  LDG.E R0, desc[UR4][R2.64] ;  /* 0x0000000402007981 */ /* 0x000f28000c1e1900 */
[----:B-1----:R-:W5:Y:S04]  /*00c0*/  LDG.E R16, desc[UR4][R6.64+0x4] ;  /* 0x0000040406107981 */ /* 0x002f68000c1e1900 */
[----:B------:R-:W5:Y:S04]  /*00d0*/  LDG.E R15, desc[UR4][R6.64] ;  /* 0x00000004060f7981 */ /* 0x000f68000c1e1900 */
[----:B------:R-:W5:Y:S04]  /*00e0*/  LDG.E R17, desc[UR4][R6.64+0x8] ;  /* 0x0000080406117981 */ /* 0x000f68000c1e1900 */
[----:B------:R0:W5:Y:S01]  /*00f0*/  LDG.E R18, desc[UR4][R6.64+0xc] ;  /* 0x00000c0406127981 */ /* 0x000162000c1e1900 */
[----:B------:R-:W1:Y:S03]  /*0100*/  I2F.F64.S64 R4, UR6 ;  /* 0x0000000600047d12 */ /* 0x000e660008301c00 */
[----:B------:R-:W5:Y:S04]  /*0110*/  LDG.E R11, desc[UR4][R2.64+0x8] ;  /* 0x00000804020b7981 */ /* 0x000f68000c1e1900 */
[----:B------:R2:W5:Y:S01]  /*0120*/  LDG.E R13, desc[UR4][R2.64+0xc] ;  /* 0x00000c04020d7981 */ /* 0x000562000c1e1900 */
[----:B0-----:R-:W0:Y:S01]  /*0130*/  S2R R6, SR_TID.X ;  /* 0x0000000000067919 */ /* 0x001e220000002100 */
[----:B-1----:R-:W-:Y:S01]  /*0140*/  DMUL R4, R4, -0.5 ;  /* 0xbfe0000004047828 */ /* 0x002fe20000000000 */
[----:B------:R-:W-:Y:S01]  /*0150*/  UMOV UR6, 0xc864beb4 ;  /* 0xc864beb400067882 */ /* 0x000fe20000000000 */
[----:B------:R-:W-:-:S06]  /*0160*/  UMOV UR7, 0x3ffd67f1 ;  /* 0x3ffd67f100077882 */ /* 0x000fcc0000000000 */
[----:B------:R-:W-:Y:S01]  /*0170*/  DMUL R4, R4, UR6 ;  /* 0x0000000604047c28 */ /* 0x000fe20008000000 */
[----:B------:R-:W-:-:S09]  /*0180*/  ULDC.64 UR6, c[0x0][0x218] ;  /* 0x0000860000067ab9 */ /* 0x000fd20000000a00 */
[----:B------:R1:W1:Y:S08]  /*0190*/  F2F.F32.F64 R4, R4 ;  /* 0x0000000400047310 */ /* 0x0002700000301000 */
[----:B------:R-:W1:Y:S01]  /*01a0*/  F2F.F32.F64 R5, UR6 ;  /* 0x0000000600057d10 */ /* 0x000e620008301000 */
[----:B--2---:R-:W-:-:S04]  /*01b0*/  FMUL R10, R10, 3 ;  /* 0x404000000a0a7820 */ /* 0x004fc80000400000 */
[----:B------:R-:W-:Y:S01]  /*01c0*/  FMUL R10, R10, 1.4426950216293334961 ;  /* 0x3fb8aa3b0a0a7820 */ /* 0x000fe20000400000 */
[----:B---3--:R-:W-:-:S04]  /*01d0*/  FMUL R8, R8, 3 ;  /* 0x4040000008087820 */ /* 0x008fc80000400000 */
[----:B------:R-:W-:Y:S01]  /*01e0*/  FSETP.GEU.AND P3, PT, R10, -126, PT ;  /* 0xc2fc00000a00780b */ /* 0x000fe20003f6e000 */
[----:B------:R-:W-:Y:S01]  /*01f0*/  FMUL R8, R8, 1.4426950216293334961 ;  /* 0x3fb8aa3b08087820 */ /* 0x000fe20000400000 */
[----:B----4-:R-:W-:Y:S01]  /*0200*/  FMUL R12, R12, 3 ;  /* 0x404000000c0c7820 */ /* 0x010fe20000400000 */
[----:B------:R-:W-:-:S03]  /*0210*/  FMUL R14, R14, 3 ;  /* 0x404000000e0e7820 */ /* 0x000fc60000400000 */
[----:B------:R-:W-:Y:S01]  /*0220*/  FSETP.GEU.AND P2, PT, R8, -126, PT ;  /* 0xc2fc00000800780b */ /* 0x000fe20003f4e000 */
[----:B------:R-:W-:Y:S01]  /*0230*/  FMUL R12, R12, 1.4426950216293334961 ;  /* 0x3fb8aa3b0c0c7820 */ /* 0x000fe20000400000 */
[----:B------:R-:W-:-:S05]  /*0240*/  FMUL R14, R14, 1.4426950216293334961 ;  /* 0x3fb8aa3b0e0e7820 */ /* 0x000fca0000400000 */
[----:B------:R-:W-:Y:S01]  /*0250*/  @!P3 FMUL R10, R10, 0.5 ;  /* 0x3f0000000a0ab820 */ /* 0x000fe20000400000 */
[----:B------:R-:W-:Y:S02]  /*0260*/  FSETP.GEU.AND P0, PT, R12, -126, PT ;  /* 0xc2fc00000c00780b */ /* 0x000fe40003f0e000 */
[----:B------:R-:W-:Y:S01]  /*0270*/  FSETP.GEU.AND P1, PT, R14, -126, PT ;  /* 0xc2fc00000e00780b */ /* 0x000fe20003f2e000 */
[----:B------:R-:W2:Y:S02]  /*0280*/  MUFU.EX2 R2, R10 ;  /* 0x0000000a00027308 */ /* 0x000ea40000000800 */
[----:B------:R-:W-:-:S06]  /*0290*/  @!P2 FMUL R8, R8, 0.5 ;  /* 0x3f0000000808a820 */ /* 0x000fcc0000400000 */
[----:B------:R-:W3:Y:S02]  /*02a0*/  MUFU.EX2 R3, R8 ;  /* 0x0000000800037308 */ /* 0x000ee40000000800 */
[----:B------:R-:W-:Y:S02]  /*02b0*/  @!P0 FMUL R12, R12, 0.5 ;  /* 0x3f0000000c0c8820 */ /* 0x000fe40000400000 */
[----:B------:R-:W-:Y:S01]  /*02c0*/  @!P1 FMUL R14, R14, 0.5 ;  /* 0x3f0000000e0e9820 */ /* 0x000fe20000400000 */
[----:B--2---:R-:W-:Y:S01]  /*02d0*/  @!P3 FMUL R2, R2, R2 ;  /* 0x000000020202b220 */ /* 0x004fe20000400000 */
[----:B0-----:R-:W-:Y:S02]  /*02e0*/  LOP3.LUT P3, RZ, R6, 0x1f, RZ, 0xc0, !PT ;  /* 0x0000001f06ff7812 */ /* 0x001fe4000786c0ff */
[----:B------:R-:W1:Y:S08]  /*02f0*/  MUFU.EX2 R12, R12 ;  /* 0x0000000c000c7308 */ /* 0x000e700000000800 */
[----:B------:R-:W2:Y:S01]  /*0300*/  MUFU.EX2 R14, R14 ;  /* 0x0000000e000e7308 */ /* 0x000ea20000000800 */
[----:B------:R-:W-:Y:S01]  /*0310*/  FMUL R9, R9, R2 ;  /* 0x0000000209097220 */ /* 0x000fe20000400000 */
[----:B---3--:R-:W-:-:S04]  /*0320*/  @!P2 FMUL R3, R3, R3 ;  /* 0x000000030303a220 */ /* 0x008fc80000400000 */
[----:B------:R-:W-:Y:S01]  /*0330*/  FFMA R0, R0, R3, R9 ;  /* 0x0000000300007223 */ /* 0x000fe20000000009 */
[----:B-1----:R-:W-:Y:S06]  /*0340*/  @P3 EXIT ;  /* 0x000000000000394d */ /* 0x002fec0003800000 */
[----:B------:R-:W0:Y:S01]  /*0350*/  LDC.64 R2, c[0x0][0x238] ;  /* 0x00008e00ff027b82 */ /* 0x000e220000000a00 */
[----:B------:R-:W-:Y:S01]  /*0360*/  @!P0 FMUL R12, R12, R12 ;  /* 0x0000000c0c0c8220 */ /* 0x000fe20000400000 */
[----:B-----5:R-:W-:Y:S01]  /*0370*/  FMUL R16, R16, R16 ;  /* 0x0000001010107220 */ /* 0x020fe20000400000 */
[----:B--2---:R-:W-:Y:S02]  /*0380*/  @!P1 FMUL R14, R14, R14 ;  /* 0x0000000e0e0e9220 */ /* 0x004fe40000400000 */
[----:B------:R-:W-:Y:S01]  /*0390*/  FFMA R0, R11, R12, R0 ;  /* 0x0000000c0b007223 */ /* 0x000fe20000000000 */
[----:B------:R-:W-:-:S03]  /*03a0*/  FFMA R16, R15, R15, R16 ;  /* 0x0000000f0f107223 */ /* 0x000fc60000000010 */
[----:B------:R-:W-:Y:S01]  /*03b0*/  FFMA R0, R13, R14, R0 ;  /* 0x0000000e0d007223 */ /* 0x000fe20000000000 */
[----:B------:R-:W-:-:S03]  /*03c0*/  FFMA R17, R17, R17, R16 ;  /* 0x0000001111117223 */ /* 0x000fc60000000010 */
[----:B------:R-:W-:Y:S01]  /*03d0*/  FFMA R0, R5, -R0, R4 ;  /* 0x8000000005007223 */ /* 0x000fe20000000004 */
[----:B------:R-:W-:-:S04]  /*03e0*/  FFMA R17, R18, R18, R17 ;  /* 0x0000001212117223 */ /* 0x000fc80000000011 */
[----:B------:R-:W-:-:S05]  /*03f0*/  FFMA R17, R17, -0.5, R0 ;  /* 0xbf00000011117823 */ /* 0x000fca0000000000 */
[----:B0-----:R-:W-:Y:S01]  /*0400*/  STG.E desc[UR4][R2.64], R17 ;  /* 0x0000001102007986 */ /* 0x001fe2000c101904 */
[----:B------:R-:W-:Y:S05]  /*0410*/  EXIT ;  /* 0x000000000000794d */ /* 0x000fea0003800000 */
.L_x_0:
[----:B------:R-:W-:-:S00]  /*0420*/  BRA `(.L_x_0) ;  /* 0xfffffffc00fc7947 */ /* 0x000fc0000383ffff */
[----:B------:R-:W-:-:S00]  /*0430*/  NOP ;  /* 0x0000000000007918 */ /* 0x000fc00000000000 */
        /* <DEDUP_REMOVED lines=12> */
.L_x_1:


//--------------------- .nv.constant0.triton_poi_fused_exp_lift_fresh_log_mul_pow_sub_sum_1 --------------------------
	.section	.nv.constant0.triton_poi_fused_exp_lift_fresh_log_mul_pow_sub_sum_1,"a",@progbits
	.sectionflags	@""
	.align	4
.nv.constant0.triton_poi_fused_exp_lift_fresh_log_mul_pow_sub_sum_1:
	.zero		576
